//
// Generated by NVIDIA NVVM Compiler
//
// Compiler Build ID: CL-36424714
// Cuda compilation tools, release 13.0, V13.0.88
// Based on NVVM 20.0.0
//

.version 9.0
.target sm_100
.address_size 64

	// .globl	_Z7reduce7IdLj1024ELb0EEvPKT_PS0_j
.extern .shared .align 16 .b8 __smem[];

.visible .entry _Z7reduce7IdLj1024ELb0EEvPKT_PS0_j(
	.param .u64 .ptr .align 1 _Z7reduce7IdLj1024ELb0EEvPKT_PS0_j_param_0,
	.param .u64 .ptr .align 1 _Z7reduce7IdLj1024ELb0EEvPKT_PS0_j_param_1,
	.param .u32 _Z7reduce7IdLj1024ELb0EEvPKT_PS0_j_param_2
)
{
	.reg .pred 	%p<28>;
	.reg .b32 	%r<60>;
	.reg .b64 	%rd<9>;
	.reg .b64 	%fd<31>;

	ld.param.u64 	%rd2, [_Z7reduce7IdLj1024ELb0EEvPKT_PS0_j_param_0];
	ld.param.u64 	%rd3, [_Z7reduce7IdLj1024ELb0EEvPKT_PS0_j_param_1];
	ld.param.u32 	%r8, [_Z7reduce7IdLj1024ELb0EEvPKT_PS0_j_param_2];
	mov.u32 	%r1, %tid.x;
	mov.u32 	%r2, %ctaid.x;
	shl.b32 	%r9, %r2, 10;
	or.b32  	%r59, %r9, %r1;
	setp.ge.u32 	%p1, %r59, %r8;
	mov.f64 	%fd30, 0d0000000000000000;
	@%p1 bra 	$L__BB0_3;
	mov.u32 	%r10, %nctaid.x;
	shl.b32 	%r4, %r10, 10;
	cvta.to.global.u64 	%rd1, %rd2;
	mov.f64 	%fd30, 0d0000000000000000;
$L__BB0_2:
	mul.wide.u32 	%rd4, %r59, 8;
	add.s64 	%rd5, %rd1, %rd4;
	ld.global.nc.f64 	%fd8, [%rd5];
	add.f64 	%fd30, %fd30, %fd8;
	add.s32 	%r59, %r59, %r4;
	setp.lt.u32 	%p2, %r59, %r8;
	@%p2 bra 	$L__BB0_2;
$L__BB0_3:
	// begin inline asm
	mov.b64 {%r11,%r12}, %fd30;
	// end inline asm
	shfl.sync.down.b32	%r14|%p3, %r12, 16, 31, -1;
	shfl.sync.down.b32	%r13|%p4, %r11, 16, 31, -1;
	// begin inline asm
	mov.b64 %fd10, {%r13,%r14};
	// end inline asm
	add.f64 	%fd11, %fd30, %fd10;
	// begin inline asm
	mov.b64 {%r15,%r16}, %fd11;
	// end inline asm
	shfl.sync.down.b32	%r18|%p5, %r16, 8, 31, -1;
	shfl.sync.down.b32	%r17|%p6, %r15, 8, 31, -1;
	// begin inline asm
	mov.b64 %fd12, {%r17,%r18};
	// end inline asm
	add.f64 	%fd13, %fd11, %fd12;
	// begin inline asm
	mov.b64 {%r19,%r20}, %fd13;
	// end inline asm
	shfl.sync.down.b32	%r22|%p7, %r20, 4, 31, -1;
	shfl.sync.down.b32	%r21|%p8, %r19, 4, 31, -1;
	// begin inline asm
	mov.b64 %fd14, {%r21,%r22};
	// end inline asm
	add.f64 	%fd15, %fd13, %fd14;
	// begin inline asm
	mov.b64 {%r23,%r24}, %fd15;
	// end inline asm
	shfl.sync.down.b32	%r26|%p9, %r24, 2, 31, -1;
	shfl.sync.down.b32	%r25|%p10, %r23, 2, 31, -1;
	// begin inline asm
	mov.b64 %fd16, {%r25,%r26};
	// end inline asm
	add.f64 	%fd17, %fd15, %fd16;
	// begin inline asm
	mov.b64 {%r27,%r28}, %fd17;
	// end inline asm
	shfl.sync.down.b32	%r30|%p11, %r28, 1, 31, -1;
	shfl.sync.down.b32	%r29|%p12, %r27, 1, 31, -1;
	// begin inline asm
	mov.b64 %fd18, {%r29,%r30};
	// end inline asm
	add.f64 	%fd4, %fd17, %fd18;
	and.b32  	%r31, %r1, 31;
	setp.ne.s32 	%p13, %r31, 0;
	@%p13 bra 	$L__BB0_5;
	shr.u32 	%r32, %r1, 2;
	mov.u32 	%r33, __smem;
	add.s32 	%r34, %r33, %r32;
	st.shared.f64 	[%r34], %fd4;
$L__BB0_5:
	bar.sync 	0;
	setp.gt.u32 	%p14, %r1, 31;
	setp.lt.u32 	%p15, %r1, 32;
	mov.b32 	%r35, -1;
	vote.sync.ballot.b32 	%r7, %p15, %r35;
	@%p14 bra 	$L__BB0_8;
	shl.b32 	%r56, %r1, 3;
	mov.u32 	%r57, __smem;
	add.s32 	%r58, %r57, %r56;
	ld.shared.f64 	%fd19, [%r58];
	// begin inline asm
	mov.b64 {%r36,%r37}, %fd19;
	// end inline asm
	shfl.sync.down.b32	%r39|%p17, %r37, 16, 31, %r7;
	shfl.sync.down.b32	%r38|%p18, %r36, 16, 31, %r7;
	// begin inline asm
	mov.b64 %fd20, {%r38,%r39};
	// end inline asm
	add.f64 	%fd21, %fd19, %fd20;
	// begin inline asm
	mov.b64 {%r40,%r41}, %fd21;
	// end inline asm
	shfl.sync.down.b32	%r43|%p19, %r41, 8, 31, %r7;
	shfl.sync.down.b32	%r42|%p20, %r40, 8, 31, %r7;
	// begin inline asm
	mov.b64 %fd22, {%r42,%r43};
	// end inline asm
	add.f64 	%fd23, %fd21, %fd22;
	// begin inline asm
	mov.b64 {%r44,%r45}, %fd23;
	// end inline asm
	shfl.sync.down.b32	%r47|%p21, %r45, 4, 31, %r7;
	shfl.sync.down.b32	%r46|%p22, %r44, 4, 31, %r7;
	// begin inline asm
	mov.b64 %fd24, {%r46,%r47};
	// end inline asm
	add.f64 	%fd25, %fd23, %fd24;
	// begin inline asm
	mov.b64 {%r48,%r49}, %fd25;
	// end inline asm
	shfl.sync.down.b32	%r51|%p23, %r49, 2, 31, %r7;
	shfl.sync.down.b32	%r50|%p24, %r48, 2, 31, %r7;
	// begin inline asm
	mov.b64 %fd26, {%r50,%r51};
	// end inline asm
	add.f64 	%fd27, %fd25, %fd26;
	// begin inline asm
	mov.b64 {%r52,%r53}, %fd27;
	// end inline asm
	shfl.sync.down.b32	%r55|%p25, %r53, 1, 31, %r7;
	shfl.sync.down.b32	%r54|%p26, %r52, 1, 31, %r7;
	// begin inline asm
	mov.b64 %fd28, {%r54,%r55};
	// end inline asm
	add.f64 	%fd5, %fd27, %fd28;
	setp.ne.s32 	%p27, %r1, 0;
	@%p27 bra 	$L__BB0_8;
	cvta.to.global.u64 	%rd6, %rd3;
	mul.wide.u32 	%rd7, %r2, 8;
	add.s64 	%rd8, %rd6, %rd7;
	st.global.f64 	[%rd8], %fd5;
$L__BB0_8:
	ret;

}


// ===== COMPILED SASS (sm_100) =====

	.target	sm_100

	.elftype	@"ET_EXEC"


//--------------------- .note.nv.tkinfo           --------------------------
	.section	.note.nv.tkinfo,"",@"SHT_NOTE"
	.sectionflags	@"SHF_NOTE_NV_TKINFO"
	.tkinfo
        /*0018*/ 	.word	0x00000002
        /*0030*/ 	.string	""
        /*0030*/ 	.string	"ptxas"
        /*0030*/ 	.string	"Cuda compilation tools, release 13.0, V13.0.88"
        /*0030*/ 	.string	"Build cuda_13.0.r13.0/compiler.36424714_0"
        /*0030*/ 	.string	"-arch sm_100 -m 64 "



//--------------------- .note.nv.cuinfo           --------------------------
	.section	.note.nv.cuinfo,"",@"SHT_NOTE"
	.sectionflags	@"SHF_NOTE_NV_CUINFO"
        /*0018*/ 	.short	0x0002
        /*001a*/ 	.short	0x0064
        /*001c*/ 	.short	0x0082
	.zero		2


//--------------------- .nv.info                  --------------------------
	.section	.nv.info,"",@"SHT_CUDA_INFO"
	.align	4


	//----- nvinfo : EIATTR_REGCOUNT
	.align		4
        /*0000*/ 	.byte	0x04, 0x2f
        /*0002*/ 	.short	(.L_1 - .L_0)
	.align		4
.L_0:
        /*0004*/ 	.word	index@(_Z7reduce7IdLj1024ELb0EEvPKT_PS0_j)
        /*0008*/ 	.word	0x00000012


	//----- nvinfo : EIATTR_FRAME_SIZE
	.align		4
.L_1:
        /*000c*/ 	.byte	0x04, 0x11
        /*000e*/ 	.short	(.L_3 - .L_2)
	.align		4
.L_2:
        /*0010*/ 	.word	index@(_Z7reduce7IdLj1024ELb0EEvPKT_PS0_j)
        /*0014*/ 	.word	0x00000000


	//----- nvinfo : EIATTR_MIN_STACK_SIZE
	.align		4
.L_3:
        /*0018*/ 	.byte	0x04, 0x12
        /*001a*/ 	.short	(.L_5 - .L_4)
	.align		4
.L_4:
        /*001c*/ 	.word	index@(_Z7reduce7IdLj1024ELb0EEvPKT_PS0_j)
        /*0020*/ 	.word	0x00000000
.L_5:


//--------------------- .nv.compat                --------------------------
	.section	.nv.compat,"",@"SHT_CUDA_COMPAT_INFO"
	.align	4
        /*0000*/ 	.byte	0x02, 0x09, 0x00, 0x00, 0x02, 0x02, 0x01, 0x00, 0x02, 0x05, 0x05, 0x00, 0x03, 0x07, 0x01, 0x01
        /*0010*/ 	.byte	0x02, 0x03, 0x00, 0x00, 0x02, 0x06, 0x01, 0x00, 0x04, 0x0b, 0x08, 0x00, 0x01, 0x00, 0x00, 0x00
        /*0020*/ 	.byte	0x00, 0x00, 0x00, 0x00


//--------------------- .nv.info._Z7reduce7IdLj1024ELb0EEvPKT_PS0_j --------------------------
	.section	.nv.info._Z7reduce7IdLj1024ELb0EEvPKT_PS0_j,"",@"SHT_CUDA_INFO"
	.sectionflags	@""
	.align	4


	//----- nvinfo : EIATTR_CUDA_API_VERSION
	.align		4
        /*0000*/ 	.byte	0x04, 0x37
        /*0002*/ 	.short	(.L_7 - .L_6)
.L_6:
        /*0004*/ 	.word	0x00000082


	//----- nvinfo : EIATTR_KPARAM_INFO
	.align		4
.L_7:
        /*0008*/ 	.byte	0x04, 0x17
        /*000a*/ 	.short	(.L_9 - .L_8)
.L_8:
        /*000c*/ 	.word	0x00000000
        /*0010*/ 	.short	0x0002
        /*0012*/ 	.short	0x0010
        /*0014*/ 	.byte	0x00, 0xf0, 0x11, 0x00


	//----- nvinfo : EIATTR_KPARAM_INFO
	.align		4
.L_9:
        /*0018*/ 	.byte	0x04, 0x17
        /*001a*/ 	.short	(.L_11 - .L_10)
.L_10:
        /*001c*/ 	.word	0x00000000
        /*0020*/ 	.short	0x0001
        /*0022*/ 	.short	0x0008
        /*0024*/ 	.byte	0x00, 0xf5, 0x21, 0x00


	//----- nvinfo : EIATTR_KPARAM_INFO
	.align		4
.L_11:
        /*0028*/ 	.byte	0x04, 0x17
        /*002a*/ 	.short	(.L_13 - .L_12)
.L_12:
        /*002c*/ 	.word	0x00000000
        /*0030*/ 	.short	0x0000
        /*0032*/ 	.short	0x0000
        /*0034*/ 	.byte	0x00, 0xf5, 0x21, 0x00


	//----- nvinfo : EIATTR_SPARSE_MMA_MASK
	.align		4
.L_13:
        /*0038*/ 	.byte	0x03, 0x50
        /*003a*/ 	.short	0x0000


	//----- nvinfo : EIATTR_MAXREG_COUNT
	.align		4
        /*003c*/ 	.byte	0x03, 0x1b
        /*003e*/ 	.short	0x00ff


	//----- nvinfo : EIATTR_NUM_BARRIERS
	.align		4
        /*0040*/ 	.byte	0x02, 0x4c
        /*0042*/ 	.byte	0x01
	.zero		1


	//----- nvinfo : EIATTR_MERCURY_ISA_VERSION
	.align		4
        /*0044*/ 	.byte	0x03, 0x5f
        /*0046*/ 	.short	0x0101


	//----- nvinfo : EIATTR_COOP_GROUP_MASK_REGIDS
	.align		4
        /*0048*/ 	.byte	0x04, 0x29
        /*004a*/ 	.short	(.L_15 - .L_14)


	//   ....[0]....
.L_14:
        /*004c*/ 	.word	0xffffffff


	//   ....[1]....
        /*0050*/ 	.word	0xffffffff


	//   ....[2]....
        /*0054*/ 	.word	0xffffffff


	//   ....[3]....
        /*0058*/ 	.word	0xffffffff


	//   ....[4]....
        /*005c*/ 	.word	0xffffffff


	//   ....[5]....
        /*0060*/ 	.word	0xffffffff


	//   ....[6]....
        /*0064*/ 	.word	0xffffffff


	//   ....[7]....
        /*0068*/ 	.word	0xffffffff


	//   ....[8]....
        /*006c*/ 	.word	0xffffffff


	//   ....[9]....
        /*0070*/ 	.word	0xffffffff


	//   ....[10]....
        /*0074*/ 	.word	0xffffffff


	//   ....[11]....
        /*0078*/ 	.word	0x0500000f


	//   ....[12]....
        /*007c*/ 	.word	0x0500000f


	//   ....[13]....
        /*0080*/ 	.word	0x0500000f


	//   ....[14]....
        /*0084*/ 	.word	0x0500000f


	//   ....[15]....
        /*0088*/ 	.word	0x0500000f


	//   ....[16]....
        /*008c*/ 	.word	0x0500000f


	//   ....[17]....
        /*0090*/ 	.word	0x0500000f


	//   ....[18]....
        /*0094*/ 	.word	0x0500000f


	//   ....[19]....
        /*0098*/ 	.word	0x0500000f


	//   ....[20]....
        /*009c*/ 	.word	0x0500000f


	//----- nvinfo : EIATTR_COOP_GROUP_INSTR_OFFSETS
	.align		4
.L_15:
        /*00a0*/ 	.byte	0x04, 0x28
        /*00a2*/ 	.short	(.L_17 - .L_16)


	//   ....[0]....
.L_16:
        /*00a4*/ 	.word	0x00000150


	//   ....[1]....
        /*00a8*/ 	.word	0x00000180


	//   ....[2]....
        /*00ac*/ 	.word	0x000001c0


	//   ....[3]....
        /*00b0*/ 	.word	0x000001e0


	//   ....[4]....
        /*00b4*/ 	.word	0x000001f0


	//   ....[5]....
        /*00b8*/ 	.word	0x00000230


	//   ....[6]....
        /*00bc*/ 	.word	0x00000240


	//   ....[7]....
        /*00c0*/ 	.word	0x00000260


	//   ....[8]....
        /*00c4*/ 	.word	0x00000270


	//   ....[9]....
        /*00c8*/ 	.word	0x00000290


	//   ....[10]....
        /*00cc*/ 	.word	0x000002a0


	//   ....[11]....
        /*00d0*/ 	.word	0x00000350


	//   ....[12]....
        /*00d4*/ 	.word	0x00000360


	//   ....[13]....
        /*00d8*/ 	.word	0x00000380


	//   ....[14]....
        /*00dc*/ 	.word	0x00000390


	//   ....[15]....
        /*00e0*/ 	.word	0x000003b0


	//   ....[16]....
        /*00e4*/ 	.word	0x000003c0


	//   ....[17]....
        /*00e8*/ 	.word	0x000003e0


	//   ....[18]....
        /*00ec*/ 	.word	0x000003f0


	//   ....[19]....
        /*00f0*/ 	.word	0x00000410


	//   ....[20]....
        /*00f4*/ 	.word	0x00000420


	//----- nvinfo : EIATTR_VRC_CTA_INIT_COUNT
	.align		4
.L_17:
        /*00f8*/ 	.byte	0x02, 0x4a
	.zero		1
	.zero		1


	//----- nvinfo : EIATTR_EXIT_INSTR_OFFSETS
	.align		4
        /*00fc*/ 	.byte	0x04, 0x1c
        /*00fe*/ 	.short	(.L_19 - .L_18)


	//   ....[0]....
.L_18:
        /*0100*/ 	.word	0x000002e0


	//   ....[1]....
        /*0104*/ 	.word	0x00000430


	//   ....[2]....
        /*0108*/ 	.word	0x00000480


	//----- nvinfo : EIATTR_CRS_STACK_SIZE
	.align		4
.L_19:
        /*010c*/ 	.byte	0x04, 0x1e
        /*010e*/ 	.short	(.L_21 - .L_20)
.L_20:
        /*0110*/ 	.word	0x00000000


	//----- nvinfo : EIATTR_CBANK_PARAM_SIZE
	.align		4
.L_21:
        /*0114*/ 	.byte	0x03, 0x19
        /*0116*/ 	.short	0x0014


	//----- nvinfo : EIATTR_PARAM_CBANK
	.align		4
        /*0118*/ 	.byte	0x04, 0x0a
        /*011a*/ 	.short	(.L_23 - .L_22)
	.align		4
.L_22:
        /*011c*/ 	.word	index@(.nv.constant0._Z7reduce7IdLj1024ELb0EEvPKT_PS0_j)
        /*0120*/ 	.short	0x0380
        /*0122*/ 	.short	0x0014


	//----- nvinfo : EIATTR_SW_WAR
	.align		4
.L_23:
        /*0124*/ 	.byte	0x04, 0x36
        /*0126*/ 	.short	(.L_25 - .L_24)
.L_24:
        /*0128*/ 	.word	0x00000008
.L_25:


//--------------------- .nv.callgraph             --------------------------
	.section	.nv.callgraph,"",@"SHT_CUDA_CALLGRAPH"
	.align	4
	.sectionentsize	8
	.align		4
        /*0000*/ 	.word	0x00000000
	.align		4
        /*0004*/ 	.word	0xffffffff
	.align		4
        /*0008*/ 	.word	0x00000000
	.align		4
        /*000c*/ 	.word	0xfffffffe
	.align		4
        /*0010*/ 	.word	0x00000000
	.align		4
        /*0014*/ 	.word	0xfffffffd
	.align		4
        /*0018*/ 	.word	0x00000000
	.align		4
        /*001c*/ 	.word	0xfffffffc


//--------------------- .text._Z7reduce7IdLj1024ELb0EEvPKT_PS0_j --------------------------
	.section	.text._Z7reduce7IdLj1024ELb0EEvPKT_PS0_j,"ax",@progbits
	.align	128
        .global         _Z7reduce7IdLj1024ELb0EEvPKT_PS0_j
        .type           _Z7reduce7IdLj1024ELb0EEvPKT_PS0_j,@function
        .size           _Z7reduce7IdLj1024ELb0EEvPKT_PS0_j,(.L_x_4 - _Z7reduce7IdLj1024ELb0EEvPKT_PS0_j)
        .other          _Z7reduce7IdLj1024ELb0EEvPKT_PS0_j,@"STO_CUDA_ENTRY STV_DEFAULT"
_Z7reduce7IdLj1024ELb0EEvPKT_PS0_j:
.text._Z7reduce7IdLj1024ELb0EEvPKT_PS0_j:
[----:B------:R-:W-:Y:S01]  /*0000*/  LDC R1, c[0x0][0x37c] ;  /* 0x0000df00ff017b82 */ /* 0x000fe20000000800 */
[----:B------:R-:W0:Y:S01]  /*0010*/  S2R R0, SR_CTAID.X ;  /* 0x0000000000007919 */ /* 0x000e220000002500 */
[----:B------:R-:W1:Y:S01]  /*0020*/  LDCU UR4, c[0x0][0x390] ;  /* 0x00007200ff0477ac */ /* 0x000e620008000800 */
[----:B------:R-:W-:Y:S01]  /*0030*/  BSSY.RECONVERGENT B0, `(.L_x_0) ;  /* 0x0000011000007945 */ /* 0x000fe20003800200 */
[----:B------:R-:W-:Y:S01]  /*0040*/  CS2R R4, SRZ ;  /* 0x0000000000047805 */ /* 0x000fe2000001ff00 */
[----:B------:R-:W2:Y:S01]  /*0050*/  S2R R2, SR_TID.X ;  /* 0x0000000000027919 */ /* 0x000ea20000002100 */
[----:B------:R-:W3:Y:S01]  /*0060*/  LDCU.64 UR6, c[0x0][0x358] ;  /* 0x00006b00ff0677ac */ /* 0x000ee20008000a00 */
[----:B0-----:R-:W-:-:S05]  /*0070*/  IMAD.SHL.U32 R3, R0, 0x400, RZ ;  /* 0x0000040000037824 */ /* 0x001fca00078e00ff */
[----:B--2---:R-:W-:-:S04]  /*0080*/  LOP3.LUT R3, R3, R2, RZ, 0xfc, !PT ;  /* 0x0000000203037212 */ /* 0x004fc800078efcff */
[----:B-1----:R-:W-:-:S13]  /*0090*/  ISETP.GE.U32.AND P0, PT, R3, UR4, PT ;  /* 0x0000000403007c0c */ /* 0x002fda000bf06070 */
[----:B---3--:R-:W-:Y:S05]  /*00a0*/  @P0 BRA `(.L_x_1) ;  /* 0x0000000000240947 */ /* 0x008fea0003800000 */
[----:B------:R-:W0:Y:S01]  /*00b0*/  LDC R10, c[0x0][0x370] ;  /* 0x0000dc00ff0a7b82 */ /* 0x000e220000000800 */
[----:B------:R-:W-:-:S07]  /*00c0*/  CS2R R4, SRZ ;  /* 0x0000000000047805 */ /* 0x000fce000001ff00 */
[----:B------:R-:W1:Y:S02]  /*00d0*/  LDC.64 R8, c[0x0][0x380] ;  /* 0x0000e000ff087b82 */ /* 0x000e640000000a00 */
.L_x_2:
[----:B-1----:R-:W-:-:S06]  /*00e0*/  IMAD.WIDE.U32 R6, R3, 0x8, R8 ;  /* 0x0000000803067825 */ /* 0x002fcc00078e0008 */
[----:B------:R-:W2:Y:S01]  /*00f0*/  LDG.E.64.CONSTANT R6, desc[UR6][R6.64] ;  /* 0x0000000606067981 */ /* 0x000ea2000c1e9b00 */
[----:B0-----:R-:W-:-:S05]  /*0100*/  IMAD R3, R10, 0x400, R3 ;  /* 0x000004000a037824 */ /* 0x001fca00078e0203 */
[----:B------:R-:W-:Y:S01]  /*0110*/  ISETP.GE.U32.AND P0, PT, R3, UR4, PT ;  /* 0x0000000403007c0c */ /* 0x000fe2000bf06070 */
[----:B--2---:R-:W-:-:S12]  /*0120*/  DADD R4, R6, R4 ;  /* 0x0000000006047229 */ /* 0x004fd80000000004 */
[----:B------:R-:W-:Y:S05]  /*0130*/  @!P0 BRA `(.L_x_2) ;  /* 0xfffffffc00e88947 */ /* 0x000fea000383ffff */
.L_x_1:
[----:B------:R-:W-:Y:S05]  /*0140*/  BSYNC.RECONVERGENT B0 ;  /* 0x0000000000007941 */ /* 0x000fea0003800200 */
.L_x_0:
[----:B------:R-:W-:Y:S01]  /*0150*/  SHFL.DOWN PT, R7, R5, 0x10, 0x1f ;  /* 0x0a001f0005077f89 */ /* 0x000fe200000e0000 */
[C---:B------:R-:W-:Y:S02]  /*0160*/  LOP3.LUT P0, RZ, R2.reuse, 0x1f, RZ, 0xc0, !PT ;  /* 0x0000001f02ff7812 */ /* 0x040fe4000780c0ff */
[C---:B------:R-:W-:Y:S01]  /*0170*/  ISETP.GE.U32.AND P1, PT, R2.reuse, 0x20, PT ;  /* 0x000000200200780c */ /* 0x040fe20003f26070 */
[----:B------:R-:W0:Y:S01]  /*0180*/  SHFL.DOWN PT, R6, R4, 0x10, 0x1f ;  /* 0x0a001f0004067f89 */ /* 0x000e2200000e0000 */
[----:B------:R-:W-:-:S09]  /*0190*/  ISETP.GT.U32.AND P2, PT, R2, 0x1f, PT ;  /* 0x0000001f0200780c */ /* 0x000fd20003f44070 */
[----:B------:R-:W1:Y:S01]  /*01a0*/  @!P0 S2R R14, SR_CgaCtaId ;  /* 0x00000000000e8919 */ /* 0x000e620000008800 */
[----:B------:R-:W-:Y:S02]  /*01b0*/  @!P0 MOV R3, 0x400 ;  /* 0x0000040000038802 */ /* 0x000fe40000000f00 */
[----:B------:R-:W-:Y:S01]  /*01c0*/  VOTE.ANY R15, PT, !P1 ;  /* 0x00000000000f7806 */ /* 0x000fe200048e0100 */
[----:B0-----:R-:W-:-:S07]  /*01d0*/  DADD R6, R6, R4 ;  /* 0x0000000006067229 */ /* 0x001fce0000000004 */
[----:B------:R-:W-:Y:S04]  /*01e0*/  SHFL.DOWN PT, R9, R7, 0x8, 0x1f ;  /* 0x09001f0007097f89 */ /* 0x000fe800000e0000 */
[----:B------:R-:W0:Y:S01]  /*01f0*/  SHFL.DOWN PT, R8, R6, 0x8, 0x1f ;  /* 0x09001f0006087f89 */ /* 0x000e2200000e0000 */
[----:B-1----:R-:W-:-:S04]  /*0200*/  @!P0 LEA R3, R14, R3, 0x18 ;  /* 0x000000030e038211 */ /* 0x002fc800078ec0ff */
[----:B------:R-:W-:Y:S01]  /*0210*/  @!P0 LEA.HI R3, R2, R3, RZ, 0x1e ;  /* 0x0000000302038211 */ /* 0x000fe200078ff0ff */
[----:B0-----:R-:W-:-:S07]  /*0220*/  DADD R8, R6, R8 ;  /* 0x0000000006087229 */ /* 0x001fce0000000008 */
[----:B------:R-:W-:Y:S04]  /*0230*/  SHFL.DOWN PT, R11, R9, 0x4, 0x1f ;  /* 0x08801f00090b7f89 */ /* 0x000fe800000e0000 */
[----:B------:R-:W0:Y:S02]  /*0240*/  SHFL.DOWN PT, R10, R8, 0x4, 0x1f ;  /* 0x08801f00080a7f89 */ /* 0x000e2400000e0000 */
[----:B0-----:R-:W-:-:S07]  /*0250*/  DADD R10, R8, R10 ;  /* 0x00000000080a7229 */ /* 0x001fce000000000a */
[----:B------:R-:W-:Y:S04]  /*0260*/  SHFL.DOWN PT, R13, R11, 0x2, 0x1f ;  /* 0x08401f000b0d7f89 */ /* 0x000fe800000e0000 */
[----:B------:R-:W0:Y:S02]  /*0270*/  SHFL.DOWN PT, R12, R10, 0x2, 0x1f ;  /* 0x08401f000a0c7f89 */ /* 0x000e2400000e0000 */
[----:B0-----:R-:W-:-:S07]  /*0280*/  DADD R12, R10, R12 ;  /* 0x000000000a0c7229 */ /* 0x001fce000000000c */
[----:B------:R-:W-:Y:S04]  /*0290*/  SHFL.DOWN PT, R5, R13, 0x1, 0x1f ;  /* 0x08201f000d057f89 */ /* 0x000fe800000e0000 */
[----:B------:R-:W0:Y:S02]  /*02a0*/  SHFL.DOWN PT, R4, R12, 0x1, 0x1f ;  /* 0x08201f000c047f89 */ /* 0x000e2400000e0000 */
[----:B0-----:R-:W-:-:S07]  /*02b0*/  DADD R4, R12, R4 ;  /* 0x000000000c047229 */ /* 0x001fce0000000004 */
[----:B------:R0:W-:Y:S01]  /*02c0*/  @!P0 STS.64 [R3], R4 ;  /* 0x0000000403008388 */ /* 0x0001e20000000a00 */
[----:B------:R-:W-:Y:S06]  /*02d0*/  BAR.SYNC.DEFER_BLOCKING 0x0 ;  /* 0x0000000000007b1d */ /* 0x000fec0000010000 */
[----:B------:R-:W-:Y:S05]  /*02e0*/  @P2 EXIT ;  /* 0x000000000000294d */ /* 0x000fea0003800000 */
[----:B------:R-:W1:Y:S01]  /*02f0*/  S2UR UR5, SR_CgaCtaId ;  /* 0x00000000000579c3 */ /* 0x000e620000008800 */
[----:B------:R-:W-:Y:S01]  /*0300*/  UMOV UR4, 0x400 ;  /* 0x0000040000047882 */ /* 0x000fe20000000000 */
[----:B------:R-:W-:Y:S01]  /*0310*/  ISETP.NE.AND P0, PT, R2, RZ, PT ;  /* 0x000000ff0200720c */ /* 0x000fe20003f05270 */
[----:B-1----:R-:W-:-:S06]  /*0320*/  ULEA UR4, UR5, UR4, 0x18 ;  /* 0x0000000405047291 */ /* 0x002fcc000f8ec0ff */
[----:B0-----:R-:W-:-:S06]  /*0330*/  LEA R4, R2, UR4, 0x3 ;  /* 0x0000000402047c11 */ /* 0x001fcc000f8e18ff */
[----:B------:R-:W0:Y:S04]  /*0340*/  LDS.64 R4, [R4] ;  /* 0x0000000004047984 */ /* 0x000e280000000a00 */
[----:B0-----:R-:W-:Y:S04]  /*0350*/  SHFL.DOWN PT, R7, R5, 0x10, 0x1f ;  /* 0x0a001f0005077f89 */ /* 0x001fe800000e0000 */
        /* <DEDUP_REMOVED lines=11> */
[----:B------:R0:W1:Y:S04]  /*0410*/  SHFL.DOWN PT, R3, R13, 0x1, 0x1f ;  /* 0x08201f000d037f89 */ /* 0x00006800000e0000 */
[----:B------:R0:W2:Y:S01]  /*0420*/  SHFL.DOWN PT, R2, R12, 0x1, 0x1f ;  /* 0x08201f000c027f89 */ /* 0x0000a200000e0000 */
[----:B------:R-:W-:Y:S05]  /*0430*/  @P0 EXIT ;  /* 0x000000000000094d */ /* 0x000fea0003800000 */
[----:B------:R-:W3:Y:S01]  /*0440*/  LDC.64 R4, c[0x0][0x388] ;  /* 0x0000e200ff047b82 */ /* 0x000ee20000000a00 */
[----:B-12---:R-:W-:Y:S01]  /*0450*/  DADD R2, R12, R2 ;  /* 0x000000000c027229 */ /* 0x006fe20000000002 */
[----:B---3--:R-:W-:-:S06]  /*0460*/  IMAD.WIDE.U32 R4, R0, 0x8, R4 ;  /* 0x0000000800047825 */ /* 0x008fcc00078e0004 */
[----:B------:R-:W-:Y:S01]  /*0470*/  STG.E.64 desc[UR6][R4.64], R2 ;  /* 0x0000000204007986 */ /* 0x000fe2000c101b06 */
[----:B------:R-:W-:Y:S05]  /*0480*/  EXIT ;  /* 0x000000000000794d */ /* 0x000fea0003800000 */
.L_x_3:
[----:B------:R-:W-:-:S00]  /*0490*/  BRA `(.L_x_3) ;  /* 0xfffffffc00fc7947 */ /* 0x000fc0000383ffff */
[----:B------:R-:W-:-:S00]  /*04a0*/  NOP ;  /* 0x0000000000007918 */ /* 0x000fc00000000000 */
        /* <DEDUP_REMOVED lines=13> */
.L_x_4:


//--------------------- .nv.shared._Z7reduce7IdLj1024ELb0EEvPKT_PS0_j --------------------------
	.section	.nv.shared._Z7reduce7IdLj1024ELb0EEvPKT_PS0_j,"aw",@nobits
	.sectionflags	@""
	.align	16
	.zero		1024


//--------------------- .nv.shared.reserved.0     --------------------------
	.section	.nv.shared.reserved.0,"aw",@nobits
	.weak		__nv_reservedSMEM_offset_0_alias
	.size		__nv_reservedSMEM_offset_0_alias, 0, 64
	.other		__nv_reservedSMEM_offset_0_alias,@"STO_CUDA_RESERVED_SHARED STV_DEFAULT"
__nv_reservedSMEM_offset_0_alias:
	.zero		0
	.zero		64


//--------------------- .nv.constant0._Z7reduce7IdLj1024ELb0EEvPKT_PS0_j --------------------------
	.section	.nv.constant0._Z7reduce7IdLj1024ELb0EEvPKT_PS0_j,"a",@progbits
	.sectionflags	@""
	.align	4
.nv.constant0._Z7reduce7IdLj1024ELb0EEvPKT_PS0_j:
	.zero		916


//--------------------- SYMBOLS --------------------------

	.type		.nv.reservedSmem.offset0,@object
	.size		.nv.reservedSmem.offset0,0x4
	.type		.nv.reservedSmem.cap,@object
	.size		.nv.reservedSmem.cap,0x4
